//
// Generated by NVIDIA NVVM Compiler
//
// Compiler Build ID: CL-36424714
// Cuda compilation tools, release 13.0, V13.0.88
// Based on NVVM 20.0.0
//

.version 9.0
.target sm_100
.address_size 64

	// .globl	_Z9prefixSumPKfPfi
// _ZZ9prefixSumPKfPfiE6s_data has been demoted

.visible .entry _Z9prefixSumPKfPfi(
	.param .u64 .ptr .align 1 _Z9prefixSumPKfPfi_param_0,
	.param .u64 .ptr .align 1 _Z9prefixSumPKfPfi_param_1,
	.param .u32 _Z9prefixSumPKfPfi_param_2
)
{
	.reg .pred 	%p<6>;
	.reg .b32 	%r<14>;
	.reg .b32 	%f<9>;
	.reg .b64 	%rd<9>;
	// demoted variable
	.shared .align 4 .b8 _ZZ9prefixSumPKfPfiE6s_data[1024];
	ld.param.u64 	%rd1, [_Z9prefixSumPKfPfi_param_0];
	ld.param.u64 	%rd2, [_Z9prefixSumPKfPfi_param_1];
	ld.param.u32 	%r8, [_Z9prefixSumPKfPfi_param_2];
	mov.u32 	%r1, %tid.x;
	mov.u32 	%r2, %ctaid.x;
	mov.u32 	%r13, %ntid.x;
	mad.lo.s32 	%r4, %r2, %r13, %r1;
	setp.ge.s32 	%p1, %r4, %r8;
	mov.f32 	%f8, 0f00000000;
	@%p1 bra 	$L__BB0_2;
	cvta.to.global.u64 	%rd3, %rd1;
	mul.wide.s32 	%rd4, %r4, 4;
	add.s64 	%rd5, %rd3, %rd4;
	ld.global.f32 	%f8, [%rd5];
$L__BB0_2:
	shl.b32 	%r9, %r1, 2;
	mov.u32 	%r10, _ZZ9prefixSumPKfPfiE6s_data;
	add.s32 	%r5, %r10, %r9;
	st.shared.f32 	[%r5], %f8;
	bar.sync 	0;
	setp.lt.u32 	%p2, %r13, 2;
	@%p2 bra 	$L__BB0_6;
$L__BB0_3:
	shr.u32 	%r7, %r13, 1;
	setp.ge.u32 	%p3, %r1, %r7;
	@%p3 bra 	$L__BB0_5;
	shl.b32 	%r11, %r7, 2;
	add.s32 	%r12, %r5, %r11;
	ld.shared.f32 	%f4, [%r12];
	ld.shared.f32 	%f5, [%r5];
	add.f32 	%f6, %f4, %f5;
	st.shared.f32 	[%r5], %f6;
$L__BB0_5:
	bar.sync 	0;
	setp.gt.u32 	%p4, %r13, 3;
	mov.u32 	%r13, %r7;
	@%p4 bra 	$L__BB0_3;
$L__BB0_6:
	setp.ne.s32 	%p5, %r1, 0;
	@%p5 bra 	$L__BB0_8;
	ld.shared.f32 	%f7, [_ZZ9prefixSumPKfPfiE6s_data];
	cvta.to.global.u64 	%rd6, %rd2;
	mul.wide.u32 	%rd7, %r2, 4;
	add.s64 	%rd8, %rd6, %rd7;
	st.global.f32 	[%rd8], %f7;
$L__BB0_8:
	ret;

}


// ===== COMPILED SASS (sm_100) =====

	.target	sm_100

	.elftype	@"ET_EXEC"


//--------------------- .note.nv.tkinfo           --------------------------
	.section	.note.nv.tkinfo,"",@"SHT_NOTE"
	.sectionflags	@"SHF_NOTE_NV_TKINFO"
	.tkinfo
        /*0018*/ 	.word	0x00000002
        /*0030*/ 	.string	""
        /*0030*/ 	.string	"ptxas"
        /*0030*/ 	.string	"Cuda compilation tools, release 13.0, V13.0.88"
        /*0030*/ 	.string	"Build cuda_13.0.r13.0/compiler.36424714_0"
        /*0030*/ 	.string	"-arch sm_100 -m 64 "



//--------------------- .note.nv.cuinfo           --------------------------
	.section	.note.nv.cuinfo,"",@"SHT_NOTE"
	.sectionflags	@"SHF_NOTE_NV_CUINFO"
        /*0018*/ 	.short	0x0002
        /*001a*/ 	.short	0x0064
        /*001c*/ 	.short	0x0082
	.zero		2


//--------------------- .nv.info                  --------------------------
	.section	.nv.info,"",@"SHT_CUDA_INFO"
	.align	4


	//----- nvinfo : EIATTR_REGCOUNT
	.align		4
        /*0000*/ 	.byte	0x04, 0x2f
        /*0002*/ 	.short	(.L_1 - .L_0)
	.align		4
.L_0:
        /*0004*/ 	.word	index@(_Z9prefixSumPKfPfi)
        /*0008*/ 	.word	0x0000000b


	//----- nvinfo : EIATTR_FRAME_SIZE
	.align		4
.L_1:
        /*000c*/ 	.byte	0x04, 0x11
        /*000e*/ 	.short	(.L_3 - .L_2)
	.align		4
.L_2:
        /*0010*/ 	.word	index@(_Z9prefixSumPKfPfi)
        /*0014*/ 	.word	0x00000000


	//----- nvinfo : EIATTR_MIN_STACK_SIZE
	.align		4
.L_3:
        /*0018*/ 	.byte	0x04, 0x12
        /*001a*/ 	.short	(.L_5 - .L_4)
	.align		4
.L_4:
        /*001c*/ 	.word	index@(_Z9prefixSumPKfPfi)
        /*0020*/ 	.word	0x00000000
.L_5:


//--------------------- .nv.compat                --------------------------
	.section	.nv.compat,"",@"SHT_CUDA_COMPAT_INFO"
	.align	4
        /*0000*/ 	.byte	0x02, 0x09, 0x00, 0x00, 0x02, 0x02, 0x01, 0x00, 0x02, 0x05, 0x05, 0x00, 0x03, 0x07, 0x01, 0x01
        /*0010*/ 	.byte	0x02, 0x03, 0x00, 0x00, 0x02, 0x06, 0x01, 0x00, 0x04, 0x0b, 0x08, 0x00, 0x09, 0x00, 0x00, 0x00
        /*0020*/ 	.byte	0x00, 0x00, 0x00, 0x00


//--------------------- .nv.info._Z9prefixSumPKfPfi --------------------------
	.section	.nv.info._Z9prefixSumPKfPfi,"",@"SHT_CUDA_INFO"
	.sectionflags	@""
	.align	4


	//----- nvinfo : EIATTR_CUDA_API_VERSION
	.align		4
        /*0000*/ 	.byte	0x04, 0x37
        /*0002*/ 	.short	(.L_7 - .L_6)
.L_6:
        /*0004*/ 	.word	0x00000082


	//----- nvinfo : EIATTR_KPARAM_INFO
	.align		4
.L_7:
        /*0008*/ 	.byte	0x04, 0x17
        /*000a*/ 	.short	(.L_9 - .L_8)
.L_8:
        /*000c*/ 	.word	0x00000000
        /*0010*/ 	.short	0x0002
        /*0012*/ 	.short	0x0010
        /*0014*/ 	.byte	0x00, 0xf0, 0x11, 0x00


	//----- nvinfo : EIATTR_KPARAM_INFO
	.align		4
.L_9:
        /*0018*/ 	.byte	0x04, 0x17
        /*001a*/ 	.short	(.L_11 - .L_10)
.L_10:
        /*001c*/ 	.word	0x00000000
        /*0020*/ 	.short	0x0001
        /*0022*/ 	.short	0x0008
        /*0024*/ 	.byte	0x00, 0xf5, 0x21, 0x00


	//----- nvinfo : EIATTR_KPARAM_INFO
	.align		4
.L_11:
        /*0028*/ 	.byte	0x04, 0x17
        /*002a*/ 	.short	(.L_13 - .L_12)
.L_12:
        /*002c*/ 	.word	0x00000000
        /*0030*/ 	.short	0x0000
        /*0032*/ 	.short	0x0000
        /*0034*/ 	.byte	0x00, 0xf5, 0x21, 0x00


	//----- nvinfo : EIATTR_SPARSE_MMA_MASK
	.align		4
.L_13:
        /*0038*/ 	.byte	0x03, 0x50
        /*003a*/ 	.short	0x0000


	//----- nvinfo : EIATTR_MAXREG_COUNT
	.align		4
        /*003c*/ 	.byte	0x03, 0x1b
        /*003e*/ 	.short	0x00ff


	//----- nvinfo : EIATTR_NUM_BARRIERS
	.align		4
        /*0040*/ 	.byte	0x02, 0x4c
        /*0042*/ 	.byte	0x01
	.zero		1


	//----- nvinfo : EIATTR_MERCURY_ISA_VERSION
	.align		4
        /*0044*/ 	.byte	0x03, 0x5f
        /*0046*/ 	.short	0x0101


	//----- nvinfo : EIATTR_VRC_CTA_INIT_COUNT
	.align		4
        /*0048*/ 	.byte	0x02, 0x4a
	.zero		1
	.zero		1


	//----- nvinfo : EIATTR_EXIT_INSTR_OFFSETS
	.align		4
        /*004c*/ 	.byte	0x04, 0x1c
        /*004e*/ 	.short	(.L_15 - .L_14)


	//   ....[0]....
.L_14:
        /*0050*/ 	.word	0x00000210


	//   ....[1]....
        /*0054*/ 	.word	0x00000290


	//----- nvinfo : EIATTR_CBANK_PARAM_SIZE
	.align		4
.L_15:
        /*0058*/ 	.byte	0x03, 0x19
        /*005a*/ 	.short	0x0014


	//----- nvinfo : EIATTR_PARAM_CBANK
	.align		4
        /*005c*/ 	.byte	0x04, 0x0a
        /*005e*/ 	.short	(.L_17 - .L_16)
	.align		4
.L_16:
        /*0060*/ 	.word	index@(.nv.constant0._Z9prefixSumPKfPfi)
        /*0064*/ 	.short	0x0380
        /*0066*/ 	.short	0x0014


	//----- nvinfo : EIATTR_SW_WAR
	.align		4
.L_17:
        /*0068*/ 	.byte	0x04, 0x36
        /*006a*/ 	.short	(.L_19 - .L_18)
.L_18:
        /*006c*/ 	.word	0x00000008
.L_19:


//--------------------- .nv.callgraph             --------------------------
	.section	.nv.callgraph,"",@"SHT_CUDA_CALLGRAPH"
	.align	4
	.sectionentsize	8
	.align		4
        /*0000*/ 	.word	0x00000000
	.align		4
        /*0004*/ 	.word	0xffffffff
	.align		4
        /*0008*/ 	.word	0x00000000
	.align		4
        /*000c*/ 	.word	0xfffffffe
	.align		4
        /*0010*/ 	.word	0x00000000
	.align		4
        /*0014*/ 	.word	0xfffffffd
	.align		4
        /*0018*/ 	.word	0x00000000
	.align		4
        /*001c*/ 	.word	0xfffffffc


//--------------------- .text._Z9prefixSumPKfPfi  --------------------------
	.section	.text._Z9prefixSumPKfPfi,"ax",@progbits
	.align	128
        .global         _Z9prefixSumPKfPfi
        .type           _Z9prefixSumPKfPfi,@function
        .size           _Z9prefixSumPKfPfi,(.L_x_3 - _Z9prefixSumPKfPfi)
        .other          _Z9prefixSumPKfPfi,@"STO_CUDA_ENTRY STV_DEFAULT"
_Z9prefixSumPKfPfi:
.text._Z9prefixSumPKfPfi:
[----:B------:R-:W-:Y:S01]  /*0000*/  LDC R1, c[0x0][0x37c] ;  /* 0x0000df00ff017b82 */ /* 0x000fe20000000800 */
[----:B------:R-:W0:Y:S01]  /*0010*/  S2R R6, SR_TID.X ;  /* 0x0000000000067919 */ /* 0x000e220000002100 */
[----:B------:R-:W0:Y:S01]  /*0020*/  LDCU UR8, c[0x0][0x360] ;  /* 0x00006c00ff0877ac */ /* 0x000e220008000800 */
[----:B------:R-:W-:Y:S01]  /*0030*/  IMAD.MOV.U32 R4, RZ, RZ, RZ ;  /* 0x000000ffff047224 */ /* 0x000fe200078e00ff */
[----:B------:R-:W0:Y:S01]  /*0040*/  S2R R7, SR_CTAID.X ;  /* 0x0000000000077919 */ /* 0x000e220000002500 */
[----:B------:R-:W1:Y:S01]  /*0050*/  LDCU UR4, c[0x0][0x390] ;  /* 0x00007200ff0477ac */ /* 0x000e620008000800 */
[----:B------:R-:W2:Y:S01]  /*0060*/  LDCU.64 UR6, c[0x0][0x358] ;  /* 0x00006b00ff0677ac */ /* 0x000ea20008000a00 */
[----:B0-----:R-:W-:-:S05]  /*0070*/  IMAD R5, R7, UR8, R6 ;  /* 0x0000000807057c24 */ /* 0x001fca000f8e0206 */
[----:B-1----:R-:W-:-:S13]  /*0080*/  ISETP.GE.AND P0, PT, R5, UR4, PT ;  /* 0x0000000405007c0c */ /* 0x002fda000bf06270 */
[----:B------:R-:W0:Y:S02]  /*0090*/  @!P0 LDC.64 R2, c[0x0][0x380] ;  /* 0x0000e000ff028b82 */ /* 0x000e240000000a00 */
[----:B0-----:R-:W-:-:S05]  /*00a0*/  @!P0 IMAD.WIDE R2, R5, 0x4, R2 ;  /* 0x0000000405028825 */ /* 0x001fca00078e0202 */
[----:B--2---:R-:W2:Y:S01]  /*00b0*/  @!P0 LDG.E R4, desc[UR6][R2.64] ;  /* 0x0000000602048981 */ /* 0x004ea2000c1e1900 */
[----:B------:R-:W0:Y:S01]  /*00c0*/  S2UR UR5, SR_CgaCtaId ;  /* 0x00000000000579c3 */ /* 0x000e220000008800 */
[----:B------:R-:W-:Y:S01]  /*00d0*/  IMAD.U32 R0, RZ, RZ, UR8 ;  /* 0x00000008ff007e24 */ /* 0x000fe2000f8e00ff */
[----:B------:R-:W-:Y:S01]  /*00e0*/  UMOV UR4, 0x400 ;  /* 0x0000040000047882 */ /* 0x000fe20000000000 */
[----:B------:R-:W-:-:S03]  /*00f0*/  ISETP.NE.AND P0, PT, R6, RZ, PT ;  /* 0x000000ff0600720c */ /* 0x000fc60003f05270 */
[----:B------:R-:W-:Y:S01]  /*0100*/  ISETP.GE.U32.AND P1, PT, R0, 0x2, PT ;  /* 0x000000020000780c */ /* 0x000fe20003f26070 */
[----:B0-----:R-:W-:-:S06]  /*0110*/  ULEA UR4, UR5, UR4, 0x18 ;  /* 0x0000000405047291 */ /* 0x001fcc000f8ec0ff */
[----:B------:R-:W-:-:S05]  /*0120*/  LEA R5, R6, UR4, 0x2 ;  /* 0x0000000406057c11 */ /* 0x000fca000f8e10ff */
[----:B--2---:R0:W-:Y:S01]  /*0130*/  STS [R5], R4 ;  /* 0x0000000405007388 */ /* 0x0041e20000000800 */
[----:B------:R-:W-:Y:S06]  /*0140*/  BAR.SYNC.DEFER_BLOCKING 0x0 ;  /* 0x0000000000007b1d */ /* 0x000fec0000010000 */
[----:B------:R-:W-:Y:S05]  /*0150*/  @!P1 BRA `(.L_x_0) ;  /* 0x00000000002c9947 */ /* 0x000fea0003800000 */
.L_x_1:
[----:B------:R-:W-:-:S04]  /*0160*/  SHF.R.U32.HI R8, RZ, 0x1, R0 ;  /* 0x00000001ff087819 */ /* 0x000fc80000011600 */
[----:B------:R-:W-:-:S13]  /*0170*/  ISETP.GE.U32.AND P1, PT, R6, R8, PT ;  /* 0x000000080600720c */ /* 0x000fda0003f26070 */
[----:B------:R-:W-:Y:S01]  /*0180*/  @!P1 LEA R2, R8, R5, 0x2 ;  /* 0x0000000508029211 */ /* 0x000fe200078e10ff */
[----:B------:R-:W-:Y:S05]  /*0190*/  @!P1 LDS R3, [R5] ;  /* 0x0000000005039984 */ /* 0x000fea0000000800 */
[----:B------:R-:W0:Y:S02]  /*01a0*/  @!P1 LDS R2, [R2] ;  /* 0x0000000002029984 */ /* 0x000e240000000800 */
[----:B0-----:R-:W-:-:S05]  /*01b0*/  @!P1 FADD R4, R2, R3 ;  /* 0x0000000302049221 */ /* 0x001fca0000000000 */
[----:B------:R1:W-:Y:S01]  /*01c0*/  @!P1 STS [R5], R4 ;  /* 0x0000000405009388 */ /* 0x0003e20000000800 */
[----:B------:R-:W-:Y:S01]  /*01d0*/  BAR.SYNC.DEFER_BLOCKING 0x0 ;  /* 0x0000000000007b1d */ /* 0x000fe20000010000 */
[----:B------:R-:W-:Y:S01]  /*01e0*/  ISETP.GT.U32.AND P1, PT, R0, 0x3, PT ;  /* 0x000000030000780c */ /* 0x000fe20003f24070 */
[----:B------:R-:W-:-:S12]  /*01f0*/  IMAD.MOV.U32 R0, RZ, RZ, R8 ;  /* 0x000000ffff007224 */ /* 0x000fd800078e0008 */
[----:B-1----:R-:W-:Y:S05]  /*0200*/  @P1 BRA `(.L_x_1) ;  /* 0xfffffffc00d41947 */ /* 0x002fea000383ffff */
.L_x_0:
[----:B------:R-:W-:Y:S05]  /*0210*/  @P0 EXIT ;  /* 0x000000000000094d */ /* 0x000fea0003800000 */
[----:B------:R-:W1:Y:S01]  /*0220*/  S2UR UR5, SR_CgaCtaId ;  /* 0x00000000000579c3 */ /* 0x000e620000008800 */
[----:B------:R-:W-:-:S07]  /*0230*/  UMOV UR4, 0x400 ;  /* 0x0000040000047882 */ /* 0x000fce0000000000 */
[----:B------:R-:W2:Y:S01]  /*0240*/  LDC.64 R2, c[0x0][0x388] ;  /* 0x0000e200ff027b82 */ /* 0x000ea20000000a00 */
[----:B-1----:R-:W-:Y:S01]  /*0250*/  ULEA UR4, UR5, UR4, 0x18 ;  /* 0x0000000405047291 */ /* 0x002fe2000f8ec0ff */
[----:B--2---:R-:W-:-:S08]  /*0260*/  IMAD.WIDE.U32 R2, R7, 0x4, R2 ;  /* 0x0000000407027825 */ /* 0x004fd000078e0002 */
[----:B0-----:R-:W0:Y:S04]  /*0270*/  LDS R5, [UR4] ;  /* 0x00000004ff057984 */ /* 0x001e280008000800 */
[----:B0-----:R-:W-:Y:S01]  /*0280*/  STG.E desc[UR6][R2.64], R5 ;  /* 0x0000000502007986 */ /* 0x001fe2000c101906 */
[----:B------:R-:W-:Y:S05]  /*0290*/  EXIT ;  /* 0x000000000000794d */ /* 0x000fea0003800000 */
.L_x_2:
[----:B------:R-:W-:-:S00]  /*02a0*/  BRA `(.L_x_2) ;  /* 0xfffffffc00fc7947 */ /* 0x000fc0000383ffff */
[----:B------:R-:W-:-:S00]  /*02b0*/  NOP ;  /* 0x0000000000007918 */ /* 0x000fc00000000000 */
        /* <DEDUP_REMOVED lines=12> */
.L_x_3:


//--------------------- .nv.shared._Z9prefixSumPKfPfi --------------------------
	.section	.nv.shared._Z9prefixSumPKfPfi,"aw",@nobits
	.sectionflags	@""
	.align	4
.nv.shared._Z9prefixSumPKfPfi:
	.zero		2048


//--------------------- .nv.shared.reserved.0     --------------------------
	.section	.nv.shared.reserved.0,"aw",@nobits
	.weak		__nv_reservedSMEM_offset_0_alias
	.size		__nv_reservedSMEM_offset_0_alias, 0, 64
	.other		__nv_reservedSMEM_offset_0_alias,@"STO_CUDA_RESERVED_SHARED STV_DEFAULT"
__nv_reservedSMEM_offset_0_alias:
	.zero		0
	.zero		64


//--------------------- .nv.constant0._Z9prefixSumPKfPfi --------------------------
	.section	.nv.constant0._Z9prefixSumPKfPfi,"a",@progbits
	.sectionflags	@""
	.align	4
.nv.constant0._Z9prefixSumPKfPfi:
	.zero		916


//--------------------- SYMBOLS --------------------------

	.type		.nv.reservedSmem.offset0,@object
	.size		.nv.reservedSmem.offset0,0x4
	.type		.nv.reservedSmem.cap,@object
	.size		.nv.reservedSmem.cap,0x4
